//
// Generated by NVIDIA NVVM Compiler
//
// Compiler Build ID: CL-36424714
// Cuda compilation tools, release 13.0, V13.0.88
// Based on NVVM 20.0.0
//

.version 9.0
.target sm_100
.address_size 64

	// .globl	cosine_scores_kernel
// _ZZ20cosine_scores_kernelE4sbuf has been demoted
// _ZZ16l2_scores_kernelE4sbuf has been demoted

.visible .entry cosine_scores_kernel(
	.param .u64 .ptr .align 1 cosine_scores_kernel_param_0,
	.param .u64 .ptr .align 1 cosine_scores_kernel_param_1,
	.param .u64 .ptr .align 1 cosine_scores_kernel_param_2,
	.param .u32 cosine_scores_kernel_param_3,
	.param .u32 cosine_scores_kernel_param_4
)
{
	.reg .pred 	%p<8>;
	.reg .b32 	%r<20>;
	.reg .b32 	%f<14>;
	.reg .b64 	%rd<13>;
	// demoted variable
	.shared .align 4 .b8 _ZZ20cosine_scores_kernelE4sbuf[1024];
	ld.param.u64 	%rd3, [cosine_scores_kernel_param_0];
	ld.param.u64 	%rd4, [cosine_scores_kernel_param_1];
	ld.param.u64 	%rd5, [cosine_scores_kernel_param_2];
	ld.param.u32 	%r12, [cosine_scores_kernel_param_3];
	ld.param.u32 	%r11, [cosine_scores_kernel_param_4];
	mov.u32 	%r1, %ctaid.x;
	setp.ge.s32 	%p1, %r1, %r12;
	@%p1 bra 	$L__BB0_10;
	mov.u32 	%r2, %tid.x;
	setp.ge.s32 	%p2, %r2, %r11;
	mov.f32 	%f13, 0f00000000;
	@%p2 bra 	$L__BB0_4;
	mul.lo.s32 	%r3, %r11, %r1;
	mov.u32 	%r4, %ntid.x;
	cvta.to.global.u64 	%rd1, %rd3;
	cvta.to.global.u64 	%rd2, %rd4;
	mov.f32 	%f13, 0f00000000;
	mov.u32 	%r18, %r2;
$L__BB0_3:
	add.s32 	%r13, %r18, %r3;
	mul.wide.s32 	%rd6, %r13, 4;
	add.s64 	%rd7, %rd1, %rd6;
	ld.global.nc.f32 	%f6, [%rd7];
	mul.wide.s32 	%rd8, %r18, 4;
	add.s64 	%rd9, %rd2, %rd8;
	ld.global.nc.f32 	%f7, [%rd9];
	fma.rn.f32 	%f13, %f6, %f7, %f13;
	add.s32 	%r18, %r18, %r4;
	setp.lt.s32 	%p3, %r18, %r11;
	@%p3 bra 	$L__BB0_3;
$L__BB0_4:
	shl.b32 	%r14, %r2, 2;
	mov.u32 	%r15, _ZZ20cosine_scores_kernelE4sbuf;
	add.s32 	%r7, %r15, %r14;
	st.shared.f32 	[%r7], %f13;
	bar.sync 	0;
	mov.u32 	%r19, %ntid.x;
	setp.lt.u32 	%p4, %r19, 2;
	@%p4 bra 	$L__BB0_8;
$L__BB0_5:
	shr.u32 	%r10, %r19, 1;
	setp.ge.u32 	%p5, %r2, %r10;
	@%p5 bra 	$L__BB0_7;
	shl.b32 	%r16, %r10, 2;
	add.s32 	%r17, %r7, %r16;
	ld.shared.f32 	%f8, [%r17];
	ld.shared.f32 	%f9, [%r7];
	add.f32 	%f10, %f8, %f9;
	st.shared.f32 	[%r7], %f10;
$L__BB0_7:
	bar.sync 	0;
	setp.gt.u32 	%p6, %r19, 3;
	mov.u32 	%r19, %r10;
	@%p6 bra 	$L__BB0_5;
$L__BB0_8:
	setp.ne.s32 	%p7, %r2, 0;
	@%p7 bra 	$L__BB0_10;
	ld.shared.f32 	%f11, [_ZZ20cosine_scores_kernelE4sbuf];
	cvta.to.global.u64 	%rd10, %rd5;
	mul.wide.u32 	%rd11, %r1, 4;
	add.s64 	%rd12, %rd10, %rd11;
	st.global.f32 	[%rd12], %f11;
$L__BB0_10:
	ret;

}
	// .globl	l2_scores_kernel
.visible .entry l2_scores_kernel(
	.param .u64 .ptr .align 1 l2_scores_kernel_param_0,
	.param .u64 .ptr .align 1 l2_scores_kernel_param_1,
	.param .u64 .ptr .align 1 l2_scores_kernel_param_2,
	.param .u32 l2_scores_kernel_param_3,
	.param .u32 l2_scores_kernel_param_4
)
{
	.reg .pred 	%p<8>;
	.reg .b32 	%r<20>;
	.reg .b32 	%f<16>;
	.reg .b64 	%rd<13>;
	// demoted variable
	.shared .align 4 .b8 _ZZ16l2_scores_kernelE4sbuf[1024];
	ld.param.u64 	%rd3, [l2_scores_kernel_param_0];
	ld.param.u64 	%rd4, [l2_scores_kernel_param_1];
	ld.param.u64 	%rd5, [l2_scores_kernel_param_2];
	ld.param.u32 	%r12, [l2_scores_kernel_param_3];
	ld.param.u32 	%r11, [l2_scores_kernel_param_4];
	mov.u32 	%r1, %ctaid.x;
	setp.ge.s32 	%p1, %r1, %r12;
	@%p1 bra 	$L__BB1_10;
	mov.u32 	%r2, %tid.x;
	setp.ge.s32 	%p2, %r2, %r11;
	mov.f32 	%f15, 0f00000000;
	@%p2 bra 	$L__BB1_4;
	mul.lo.s32 	%r3, %r11, %r1;
	mov.u32 	%r4, %ntid.x;
	cvta.to.global.u64 	%rd1, %rd3;
	cvta.to.global.u64 	%rd2, %rd4;
	mov.f32 	%f15, 0f00000000;
	mov.u32 	%r18, %r2;
$L__BB1_3:
	add.s32 	%r13, %r18, %r3;
	mul.wide.s32 	%rd6, %r13, 4;
	add.s64 	%rd7, %rd1, %rd6;
	ld.global.nc.f32 	%f6, [%rd7];
	mul.wide.s32 	%rd8, %r18, 4;
	add.s64 	%rd9, %rd2, %rd8;
	ld.global.nc.f32 	%f7, [%rd9];
	sub.f32 	%f8, %f6, %f7;
	fma.rn.f32 	%f15, %f8, %f8, %f15;
	add.s32 	%r18, %r18, %r4;
	setp.lt.s32 	%p3, %r18, %r11;
	@%p3 bra 	$L__BB1_3;
$L__BB1_4:
	shl.b32 	%r14, %r2, 2;
	mov.u32 	%r15, _ZZ16l2_scores_kernelE4sbuf;
	add.s32 	%r7, %r15, %r14;
	st.shared.f32 	[%r7], %f15;
	bar.sync 	0;
	mov.u32 	%r19, %ntid.x;
	setp.lt.u32 	%p4, %r19, 2;
	@%p4 bra 	$L__BB1_8;
$L__BB1_5:
	shr.u32 	%r10, %r19, 1;
	setp.ge.u32 	%p5, %r2, %r10;
	@%p5 bra 	$L__BB1_7;
	shl.b32 	%r16, %r10, 2;
	add.s32 	%r17, %r7, %r16;
	ld.shared.f32 	%f9, [%r17];
	ld.shared.f32 	%f10, [%r7];
	add.f32 	%f11, %f9, %f10;
	st.shared.f32 	[%r7], %f11;
$L__BB1_7:
	bar.sync 	0;
	setp.gt.u32 	%p6, %r19, 3;
	mov.u32 	%r19, %r10;
	@%p6 bra 	$L__BB1_5;
$L__BB1_8:
	setp.ne.s32 	%p7, %r2, 0;
	@%p7 bra 	$L__BB1_10;
	ld.shared.f32 	%f12, [_ZZ16l2_scores_kernelE4sbuf];
	neg.f32 	%f13, %f12;
	cvta.to.global.u64 	%rd10, %rd5;
	mul.wide.u32 	%rd11, %r1, 4;
	add.s64 	%rd12, %rd10, %rd11;
	st.global.f32 	[%rd12], %f13;
$L__BB1_10:
	ret;

}


// ===== COMPILED SASS (sm_100) =====

	.target	sm_100

	.elftype	@"ET_EXEC"


//--------------------- .note.nv.tkinfo           --------------------------
	.section	.note.nv.tkinfo,"",@"SHT_NOTE"
	.sectionflags	@"SHF_NOTE_NV_TKINFO"
	.tkinfo
        /*0018*/ 	.word	0x00000002
        /*0030*/ 	.string	""
        /*0030*/ 	.string	"ptxas"
        /*0030*/ 	.string	"Cuda compilation tools, release 13.0, V13.0.88"
        /*0030*/ 	.string	"Build cuda_13.0.r13.0/compiler.36424714_0"
        /*0030*/ 	.string	"-arch sm_100 -m 64 "



//--------------------- .note.nv.cuinfo           --------------------------
	.section	.note.nv.cuinfo,"",@"SHT_NOTE"
	.sectionflags	@"SHF_NOTE_NV_CUINFO"
        /*0018*/ 	.short	0x0002
        /*001a*/ 	.short	0x0064
        /*001c*/ 	.short	0x0082
	.zero		2


//--------------------- .nv.info                  --------------------------
	.section	.nv.info,"",@"SHT_CUDA_INFO"
	.align	4


	//----- nvinfo : EIATTR_REGCOUNT
	.align		4
        /*0000*/ 	.byte	0x04, 0x2f
        /*0002*/ 	.short	(.L_1 - .L_0)
	.align		4
.L_0:
        /*0004*/ 	.word	index@(cosine_scores_kernel)
        /*0008*/ 	.word	0x00000011


	//----- nvinfo : EIATTR_FRAME_SIZE
	.align		4
.L_1:
        /*000c*/ 	.byte	0x04, 0x11
        /*000e*/ 	.short	(.L_3 - .L_2)
	.align		4
.L_2:
        /*0010*/ 	.word	index@(cosine_scores_kernel)
        /*0014*/ 	.word	0x00000000


	//----- nvinfo : EIATTR_REGCOUNT
	.align		4
.L_3:
        /*0018*/ 	.byte	0x04, 0x2f
        /*001a*/ 	.short	(.L_5 - .L_4)
	.align		4
.L_4:
        /*001c*/ 	.word	index@(l2_scores_kernel)
        /*0020*/ 	.word	0x00000011


	//----- nvinfo : EIATTR_FRAME_SIZE
	.align		4
.L_5:
        /*0024*/ 	.byte	0x04, 0x11
        /*0026*/ 	.short	(.L_7 - .L_6)
	.align		4
.L_6:
        /*0028*/ 	.word	index@(l2_scores_kernel)
        /*002c*/ 	.word	0x00000000


	//----- nvinfo : EIATTR_MIN_STACK_SIZE
	.align		4
.L_7:
        /*0030*/ 	.byte	0x04, 0x12
        /*0032*/ 	.short	(.L_9 - .L_8)
	.align		4
.L_8:
        /*0034*/ 	.word	index@(l2_scores_kernel)
        /*0038*/ 	.word	0x00000000


	//----- nvinfo : EIATTR_MIN_STACK_SIZE
	.align		4
.L_9:
        /*003c*/ 	.byte	0x04, 0x12
        /*003e*/ 	.short	(.L_11 - .L_10)
	.align		4
.L_10:
        /*0040*/ 	.word	index@(cosine_scores_kernel)
        /*0044*/ 	.word	0x00000000
.L_11:


//--------------------- .nv.compat                --------------------------
	.section	.nv.compat,"",@"SHT_CUDA_COMPAT_INFO"
	.align	4
        /*0000*/ 	.byte	0x02, 0x09, 0x00, 0x00, 0x02, 0x02, 0x01, 0x00, 0x02, 0x05, 0x05, 0x00, 0x03, 0x07, 0x01, 0x01
        /*0010*/ 	.byte	0x02, 0x03, 0x00, 0x00, 0x02, 0x06, 0x01, 0x00, 0x04, 0x0b, 0x08, 0x00, 0x09, 0x00, 0x00, 0x00
        /*0020*/ 	.byte	0x00, 0x00, 0x00, 0x00


//--------------------- .nv.info.l2_scores_kernel --------------------------
	.section	.nv.info.l2_scores_kernel,"",@"SHT_CUDA_INFO"
	.sectionflags	@""
	.align	4


	//----- nvinfo : EIATTR_CUDA_API_VERSION
	.align		4
        /*0000*/ 	.byte	0x04, 0x37
        /*0002*/ 	.short	(.L_13 - .L_12)
.L_12:
        /*0004*/ 	.word	0x00000082


	//----- nvinfo : EIATTR_KPARAM_INFO
	.align		4
.L_13:
        /*0008*/ 	.byte	0x04, 0x17
        /*000a*/ 	.short	(.L_15 - .L_14)
.L_14:
        /*000c*/ 	.word	0x00000000
        /*0010*/ 	.short	0x0004
        /*0012*/ 	.short	0x001c
        /*0014*/ 	.byte	0x00, 0xf0, 0x11, 0x00


	//----- nvinfo : EIATTR_KPARAM_INFO
	.align		4
.L_15:
        /*0018*/ 	.byte	0x04, 0x17
        /*001a*/ 	.short	(.L_17 - .L_16)
.L_16:
        /*001c*/ 	.word	0x00000000
        /*0020*/ 	.short	0x0003
        /*0022*/ 	.short	0x0018
        /*0024*/ 	.byte	0x00, 0xf0, 0x11, 0x00


	//----- nvinfo : EIATTR_KPARAM_INFO
	.align		4
.L_17:
        /*0028*/ 	.byte	0x04, 0x17
        /*002a*/ 	.short	(.L_19 - .L_18)
.L_18:
        /*002c*/ 	.word	0x00000000
        /*0030*/ 	.short	0x0002
        /*0032*/ 	.short	0x0010
        /*0034*/ 	.byte	0x00, 0xf5, 0x21, 0x00


	//----- nvinfo : EIATTR_KPARAM_INFO
	.align		4
.L_19:
        /*0038*/ 	.byte	0x04, 0x17
        /*003a*/ 	.short	(.L_21 - .L_20)
.L_20:
        /*003c*/ 	.word	0x00000000
        /*0040*/ 	.short	0x0001
        /*0042*/ 	.short	0x0008
        /*0044*/ 	.byte	0x00, 0xf5, 0x21, 0x00


	//----- nvinfo : EIATTR_KPARAM_INFO
	.align		4
.L_21:
        /*0048*/ 	.byte	0x04, 0x17
        /*004a*/ 	.short	(.L_23 - .L_22)
.L_22:
        /*004c*/ 	.word	0x00000000
        /*0050*/ 	.short	0x0000
        /*0052*/ 	.short	0x0000
        /*0054*/ 	.byte	0x00, 0xf5, 0x21, 0x00


	//----- nvinfo : EIATTR_SPARSE_MMA_MASK
	.align		4
.L_23:
        /*0058*/ 	.byte	0x03, 0x50
        /*005a*/ 	.short	0x0000


	//----- nvinfo : EIATTR_MAXREG_COUNT
	.align		4
        /*005c*/ 	.byte	0x03, 0x1b
        /*005e*/ 	.short	0x00ff


	//----- nvinfo : EIATTR_NUM_BARRIERS
	.align		4
        /*0060*/ 	.byte	0x02, 0x4c
        /*0062*/ 	.byte	0x01
	.zero		1


	//----- nvinfo : EIATTR_MERCURY_ISA_VERSION
	.align		4
        /*0064*/ 	.byte	0x03, 0x5f
        /*0066*/ 	.short	0x0101


	//----- nvinfo : EIATTR_VRC_CTA_INIT_COUNT
	.align		4
        /*0068*/ 	.byte	0x02, 0x4a
	.zero		1
	.zero		1


	//----- nvinfo : EIATTR_EXIT_INSTR_OFFSETS
	.align		4
        /*006c*/ 	.byte	0x04, 0x1c
        /*006e*/ 	.short	(.L_25 - .L_24)


	//   ....[0]....
.L_24:
        /*0070*/ 	.word	0x00000040


	//   ....[1]....
        /*0074*/ 	.word	0x00000320


	//   ....[2]....
        /*0078*/ 	.word	0x000003b0


	//----- nvinfo : EIATTR_CRS_STACK_SIZE
	.align		4
.L_25:
        /*007c*/ 	.byte	0x04, 0x1e
        /*007e*/ 	.short	(.L_27 - .L_26)
.L_26:
        /*0080*/ 	.word	0x00000000


	//----- nvinfo : EIATTR_CBANK_PARAM_SIZE
	.align		4
.L_27:
        /*0084*/ 	.byte	0x03, 0x19
        /*0086*/ 	.short	0x0020


	//----- nvinfo : EIATTR_PARAM_CBANK
	.align		4
        /*0088*/ 	.byte	0x04, 0x0a
        /*008a*/ 	.short	(.L_29 - .L_28)
	.align		4
.L_28:
        /*008c*/ 	.word	index@(.nv.constant0.l2_scores_kernel)
        /*0090*/ 	.short	0x0380
        /*0092*/ 	.short	0x0020


	//----- nvinfo : EIATTR_SW_WAR
	.align		4
.L_29:
        /*0094*/ 	.byte	0x04, 0x36
        /*0096*/ 	.short	(.L_31 - .L_30)
.L_30:
        /*0098*/ 	.word	0x00000008
.L_31:


//--------------------- .nv.info.cosine_scores_kernel --------------------------
	.section	.nv.info.cosine_scores_kernel,"",@"SHT_CUDA_INFO"
	.sectionflags	@""
	.align	4


	//----- nvinfo : EIATTR_CUDA_API_VERSION
	.align		4
        /*0000*/ 	.byte	0x04, 0x37
        /*0002*/ 	.short	(.L_33 - .L_32)
.L_32:
        /*0004*/ 	.word	0x00000082


	//----- nvinfo : EIATTR_KPARAM_INFO
	.align		4
.L_33:
        /*0008*/ 	.byte	0x04, 0x17
        /*000a*/ 	.short	(.L_35 - .L_34)
.L_34:
        /*000c*/ 	.word	0x00000000
        /*0010*/ 	.short	0x0004
        /*0012*/ 	.short	0x001c
        /*0014*/ 	.byte	0x00, 0xf0, 0x11, 0x00


	//----- nvinfo : EIATTR_KPARAM_INFO
	.align		4
.L_35:
        /*0018*/ 	.byte	0x04, 0x17
        /*001a*/ 	.short	(.L_37 - .L_36)
.L_36:
        /*001c*/ 	.word	0x00000000
        /*0020*/ 	.short	0x0003
        /*0022*/ 	.short	0x0018
        /*0024*/ 	.byte	0x00, 0xf0, 0x11, 0x00


	//----- nvinfo : EIATTR_KPARAM_INFO
	.align		4
.L_37:
        /*0028*/ 	.byte	0x04, 0x17
        /*002a*/ 	.short	(.L_39 - .L_38)
.L_38:
        /*002c*/ 	.word	0x00000000
        /*0030*/ 	.short	0x0002
        /*0032*/ 	.short	0x0010
        /*0034*/ 	.byte	0x00, 0xf5, 0x21, 0x00


	//----- nvinfo : EIATTR_KPARAM_INFO
	.align		4
.L_39:
        /*0038*/ 	.byte	0x04, 0x17
        /*003a*/ 	.short	(.L_41 - .L_40)
.L_40:
        /*003c*/ 	.word	0x00000000
        /*0040*/ 	.short	0x0001
        /*0042*/ 	.short	0x0008
        /*0044*/ 	.byte	0x00, 0xf5, 0x21, 0x00


	//----- nvinfo : EIATTR_KPARAM_INFO
	.align		4
.L_41:
        /*0048*/ 	.byte	0x04, 0x17
        /*004a*/ 	.short	(.L_43 - .L_42)
.L_42:
        /*004c*/ 	.word	0x00000000
        /*0050*/ 	.short	0x0000
        /*0052*/ 	.short	0x0000
        /*0054*/ 	.byte	0x00, 0xf5, 0x21, 0x00


	//----- nvinfo : EIATTR_SPARSE_MMA_MASK
	.align		4
.L_43:
        /*0058*/ 	.byte	0x03, 0x50
        /*005a*/ 	.short	0x0000


	//----- nvinfo : EIATTR_MAXREG_COUNT
	.align		4
        /*005c*/ 	.byte	0x03, 0x1b
        /*005e*/ 	.short	0x00ff


	//----- nvinfo : EIATTR_NUM_BARRIERS
	.align		4
        /*0060*/ 	.byte	0x02, 0x4c
        /*0062*/ 	.byte	0x01
	.zero		1


	//----- nvinfo : EIATTR_MERCURY_ISA_VERSION
	.align		4
        /*0064*/ 	.byte	0x03, 0x5f
        /*0066*/ 	.short	0x0101


	//----- nvinfo : EIATTR_VRC_CTA_INIT_COUNT
	.align		4
        /*0068*/ 	.byte	0x02, 0x4a
	.zero		1
	.zero		1


	//----- nvinfo : EIATTR_EXIT_INSTR_OFFSETS
	.align		4
        /*006c*/ 	.byte	0x04, 0x1c
        /*006e*/ 	.short	(.L_45 - .L_44)


	//   ....[0]....
.L_44:
        /*0070*/ 	.word	0x00000040


	//   ....[1]....
        /*0074*/ 	.word	0x00000310


	//   ....[2]....
        /*0078*/ 	.word	0x00000390


	//----- nvinfo : EIATTR_CRS_STACK_SIZE
	.align		4
.L_45:
        /*007c*/ 	.byte	0x04, 0x1e
        /*007e*/ 	.short	(.L_47 - .L_46)
.L_46:
        /*0080*/ 	.word	0x00000000


	//----- nvinfo : EIATTR_CBANK_PARAM_SIZE
	.align		4
.L_47:
        /*0084*/ 	.byte	0x03, 0x19
        /*0086*/ 	.short	0x0020


	//----- nvinfo : EIATTR_PARAM_CBANK
	.align		4
        /*0088*/ 	.byte	0x04, 0x0a
        /*008a*/ 	.short	(.L_49 - .L_48)
	.align		4
.L_48:
        /*008c*/ 	.word	index@(.nv.constant0.cosine_scores_kernel)
        /*0090*/ 	.short	0x0380
        /*0092*/ 	.short	0x0020


	//----- nvinfo : EIATTR_SW_WAR
	.align		4
.L_49:
        /*0094*/ 	.byte	0x04, 0x36
        /*0096*/ 	.short	(.L_51 - .L_50)
.L_50:
        /*0098*/ 	.word	0x00000008
.L_51:


//--------------------- .nv.callgraph             --------------------------
	.section	.nv.callgraph,"",@"SHT_CUDA_CALLGRAPH"
	.align	4
	.sectionentsize	8
	.align		4
        /*0000*/ 	.word	0x00000000
	.align		4
        /*0004*/ 	.word	0xffffffff
	.align		4
        /*0008*/ 	.word	0x00000000
	.align		4
        /*000c*/ 	.word	0xfffffffe
	.align		4
        /*0010*/ 	.word	0x00000000
	.align		4
        /*0014*/ 	.word	0xfffffffd
	.align		4
        /*0018*/ 	.word	0x00000000
	.align		4
        /*001c*/ 	.word	0xfffffffc


//--------------------- .text.l2_scores_kernel    --------------------------
	.section	.text.l2_scores_kernel,"ax",@progbits
	.align	128
        .global         l2_scores_kernel
        .type           l2_scores_kernel,@function
        .size           l2_scores_kernel,(.L_x_12 - l2_scores_kernel)
        .other          l2_scores_kernel,@"STO_CUDA_ENTRY STV_DEFAULT"
l2_scores_kernel:
.text.l2_scores_kernel:
[----:B------:R-:W-:Y:S01]  /*0000*/  LDC R1, c[0x0][0x37c] ;  /* 0x0000df00ff017b82 */ /* 0x000fe20000000800 */
[----:B------:R-:W0:Y:S01]  /*0010*/  S2R R10, SR_CTAID.X ;  /* 0x00000000000a7919 */ /* 0x000e220000002500 */
[----:B------:R-:W0:Y:S02]  /*0020*/  LDCU UR4, c[0x0][0x398] ;  /* 0x00007300ff0477ac */ /* 0x000e240008000800 */
[----:B0-----:R-:W-:-:S13]  /*0030*/  ISETP.GE.AND P0, PT, R10, UR4, PT ;  /* 0x000000040a007c0c */ /* 0x001fda000bf06270 */
[----:B------:R-:W-:Y:S05]  /*0040*/  @P0 EXIT ;  /* 0x000000000000094d */ /* 0x000fea0003800000 */
[----:B------:R-:W0:Y:S01]  /*0050*/  S2R R12, SR_TID.X ;  /* 0x00000000000c7919 */ /* 0x000e220000002100 */
[----:B------:R-:W0:Y:S01]  /*0060*/  LDCU UR4, c[0x0][0x39c] ;  /* 0x00007380ff0477ac */ /* 0x000e220008000800 */
[----:B------:R-:W-:Y:S01]  /*0070*/  BSSY.RECONVERGENT B0, `(.L_x_0) ;  /* 0x0000014000007945 */ /* 0x000fe20003800200 */
[----:B------:R-:W-:Y:S01]  /*0080*/  HFMA2 R0, -RZ, RZ, 0, 0 ;  /* 0x00000000ff007431 */ /* 0x000fe200000001ff */
[----:B------:R-:W1:Y:S01]  /*0090*/  LDCU.64 UR8, c[0x0][0x358] ;  /* 0x00006b00ff0877ac */ /* 0x000e620008000a00 */
[----:B0-----:R-:W-:-:S13]  /*00a0*/  ISETP.GE.AND P0, PT, R12, UR4, PT ;  /* 0x000000040c007c0c */ /* 0x001fda000bf06270 */
[----:B-1----:R-:W-:Y:S05]  /*00b0*/  @P0 BRA `(.L_x_1) ;  /* 0x00000000003c0947 */ /* 0x002fea0003800000 */
[----:B------:R-:W0:Y:S01]  /*00c0*/  LDC R14, c[0x0][0x360] ;  /* 0x0000d800ff0e7b82 */ /* 0x000e220000000800 */
[----:B------:R-:W-:Y:S01]  /*00d0*/  MOV R0, RZ ;  /* 0x000000ff00007202 */ /* 0x000fe20000000f00 */
[----:B------:R-:W-:-:S06]  /*00e0*/  IMAD.MOV.U32 R11, RZ, RZ, R12 ;  /* 0x000000ffff0b7224 */ /* 0x000fcc00078e000c */
[----:B------:R-:W1:Y:S08]  /*00f0*/  LDC.64 R6, c[0x0][0x380] ;  /* 0x0000e000ff067b82 */ /* 0x000e700000000a00 */
[----:B------:R-:W2:Y:S02]  /*0100*/  LDC.64 R8, c[0x0][0x388] ;  /* 0x0000e200ff087b82 */ /* 0x000ea40000000a00 */
.L_x_2:
[----:B------:R-:W-:Y:S02]  /*0110*/  IMAD R3, R10, UR4, R11 ;  /* 0x000000040a037c24 */ /* 0x000fe4000f8e020b */
[----:B--2---:R-:W-:-:S04]  /*0120*/  IMAD.WIDE R4, R11, 0x4, R8 ;  /* 0x000000040b047825 */ /* 0x004fc800078e0208 */
[----:B-1----:R-:W-:Y:S02]  /*0130*/  IMAD.WIDE R2, R3, 0x4, R6 ;  /* 0x0000000403027825 */ /* 0x002fe400078e0206 */
[----:B------:R-:W2:Y:S04]  /*0140*/  LDG.E.CONSTANT R5, desc[UR8][R4.64] ;  /* 0x0000000804057981 */ /* 0x000ea8000c1e9900 */
[----:B------:R-:W2:Y:S01]  /*0150*/  LDG.E.CONSTANT R2, desc[UR8][R2.64] ;  /* 0x0000000802027981 */ /* 0x000ea2000c1e9900 */
[----:B0-----:R-:W-:-:S04]  /*0160*/  IADD3 R11, PT, PT, R14, R11, RZ ;  /* 0x0000000b0e0b7210 */ /* 0x001fc80007ffe0ff */
[----:B------:R-:W-:Y:S01]  /*0170*/  ISETP.GE.AND P0, PT, R11, UR4, PT ;  /* 0x000000040b007c0c */ /* 0x000fe2000bf06270 */
[----:B--2---:R-:W-:-:S04]  /*0180*/  FADD R13, R2, -R5 ;  /* 0x80000005020d7221 */ /* 0x004fc80000000000 */
[----:B------:R-:W-:-:S08]  /*0190*/  FFMA R0, R13, R13, R0 ;  /* 0x0000000d0d007223 */ /* 0x000fd00000000000 */
[----:B------:R-:W-:Y:S05]  /*01a0*/  @!P0 BRA `(.L_x_2) ;  /* 0xfffffffc00d88947 */ /* 0x000fea000383ffff */
.L_x_1:
[----:B------:R-:W-:Y:S05]  /*01b0*/  BSYNC.RECONVERGENT B0 ;  /* 0x0000000000007941 */ /* 0x000fea0003800200 */
.L_x_0:
[----:B------:R-:W0:Y:S01]  /*01c0*/  S2UR UR5, SR_CgaCtaId ;  /* 0x00000000000579c3 */ /* 0x000e220000008800 */
[----:B------:R-:W-:Y:S01]  /*01d0*/  UMOV UR4, 0x400 ;  /* 0x0000040000047882 */ /* 0x000fe20000000000 */
[----:B------:R-:W1:Y:S01]  /*01e0*/  LDCU UR6, c[0x0][0x360] ;  /* 0x00006c00ff0677ac */ /* 0x000e620008000800 */
[----:B------:R-:W-:Y:S01]  /*01f0*/  ISETP.NE.AND P0, PT, R12, RZ, PT ;  /* 0x000000ff0c00720c */ /* 0x000fe20003f05270 */
[----:B-1----:R-:W-:Y:S02]  /*0200*/  UISETP.GE.U32.AND UP0, UPT, UR6, 0x2, UPT ;  /* 0x000000020600788c */ /* 0x002fe4000bf06070 */
[----:B0-----:R-:W-:-:S06]  /*0210*/  ULEA UR4, UR5, UR4, 0x18 ;  /* 0x0000000405047291 */ /* 0x001fcc000f8ec0ff */
[----:B------:R-:W-:-:S05]  /*0220*/  LEA R3, R12, UR4, 0x2 ;  /* 0x000000040c037c11 */ /* 0x000fca000f8e10ff */
[----:B------:R0:W-:Y:S01]  /*0230*/  STS [R3], R0 ;  /* 0x0000000003007388 */ /* 0x0001e20000000800 */
[----:B------:R-:W-:Y:S06]  /*0240*/  BAR.SYNC.DEFER_BLOCKING 0x0 ;  /* 0x0000000000007b1d */ /* 0x000fec0000010000 */
[----:B------:R-:W-:Y:S05]  /*0250*/  BRA.U !UP0, `(.L_x_3) ;  /* 0x0000000108307547 */ /* 0x000fea000b800000 */
[----:B0-----:R-:W-:-:S07]  /*0260*/  IMAD.U32 R0, RZ, RZ, UR6 ;  /* 0x00000006ff007e24 */ /* 0x001fce000f8e00ff */
.L_x_4:
[----:B------:R-:W-:-:S04]  /*0270*/  SHF.R.U32.HI R6, RZ, 0x1, R0 ;  /* 0x00000001ff067819 */ /* 0x000fc80000011600 */
[----:B------:R-:W-:-:S13]  /*0280*/  ISETP.GE.U32.AND P1, PT, R12, R6, PT ;  /* 0x000000060c00720c */ /* 0x000fda0003f26070 */
[----:B------:R-:W-:Y:S01]  /*0290*/  @!P1 LEA R2, R6, R3, 0x2 ;  /* 0x0000000306029211 */ /* 0x000fe200078e10ff */
[----:B------:R-:W-:Y:S05]  /*02a0*/  @!P1 LDS R5, [R3] ;  /* 0x0000000003059984 */ /* 0x000fea0000000800 */
[----:B------:R-:W0:Y:S02]  /*02b0*/  @!P1 LDS R2, [R2] ;  /* 0x0000000002029984 */ /* 0x000e240000000800 */
[----:B0-----:R-:W-:-:S05]  /*02c0*/  @!P1 FADD R4, R2, R5 ;  /* 0x0000000502049221 */ /* 0x001fca0000000000 */
[----:B------:R1:W-:Y:S01]  /*02d0*/  @!P1 STS [R3], R4 ;  /* 0x0000000403009388 */ /* 0x0003e20000000800 */
[----:B------:R-:W-:Y:S01]  /*02e0*/  BAR.SYNC.DEFER_BLOCKING 0x0 ;  /* 0x0000000000007b1d */ /* 0x000fe20000010000 */
[----:B------:R-:W-:Y:S01]  /*02f0*/  ISETP.GT.U32.AND P1, PT, R0, 0x3, PT ;  /* 0x000000030000780c */ /* 0x000fe20003f24070 */
[----:B------:R-:W-:-:S12]  /*0300*/  IMAD.MOV.U32 R0, RZ, RZ, R6 ;  /* 0x000000ffff007224 */ /* 0x000fd800078e0006 */
[----:B-1----:R-:W-:Y:S05]  /*0310*/  @P1 BRA `(.L_x_4) ;  /* 0xfffffffc00d41947 */ /* 0x002fea000383ffff */
.L_x_3:
[----:B------:R-:W-:Y:S05]  /*0320*/  @P0 EXIT ;  /* 0x000000000000094d */ /* 0x000fea0003800000 */
[----:B------:R-:W1:Y:S01]  /*0330*/  S2UR UR5, SR_CgaCtaId ;  /* 0x00000000000579c3 */ /* 0x000e620000008800 */
[----:B------:R-:W-:-:S07]  /*0340*/  UMOV UR4, 0x400 ;  /* 0x0000040000047882 */ /* 0x000fce0000000000 */
[----:B0-----:R-:W0:Y:S01]  /*0350*/  LDC.64 R2, c[0x0][0x390] ;  /* 0x0000e400ff027b82 */ /* 0x001e220000000a00 */
[----:B-1----:R-:W-:Y:S01]  /*0360*/  ULEA UR4, UR5, UR4, 0x18 ;  /* 0x0000000405047291 */ /* 0x002fe2000f8ec0ff */
[----:B0-----:R-:W-:-:S08]  /*0370*/  IMAD.WIDE.U32 R2, R10, 0x4, R2 ;  /* 0x000000040a027825 */ /* 0x001fd000078e0002 */
[----:B------:R-:W0:Y:S02]  /*0380*/  LDS R0, [UR4] ;  /* 0x00000004ff007984 */ /* 0x000e240008000800 */
[----:B0-----:R-:W-:-:S05]  /*0390*/  FADD R5, -R0, -RZ ;  /* 0x800000ff00057221 */ /* 0x001fca0000000100 */
[----:B------:R-:W-:Y:S01]  /*03a0*/  STG.E desc[UR8][R2.64], R5 ;  /* 0x0000000502007986 */ /* 0x000fe2000c101908 */
[----:B------:R-:W-:Y:S05]  /*03b0*/  EXIT ;  /* 0x000000000000794d */ /* 0x000fea0003800000 */
.L_x_5:
[----:B------:R-:W-:-:S00]  /*03c0*/  BRA `(.L_x_5) ;  /* 0xfffffffc00fc7947 */ /* 0x000fc0000383ffff */
[----:B------:R-:W-:-:S00]  /*03d0*/  NOP ;  /* 0x0000000000007918 */ /* 0x000fc00000000000 */
        /* <DEDUP_REMOVED lines=10> */
.L_x_12:


//--------------------- .text.cosine_scores_kernel --------------------------
	.section	.text.cosine_scores_kernel,"ax",@progbits
	.align	128
        .global         cosine_scores_kernel
        .type           cosine_scores_kernel,@function
        .size           cosine_scores_kernel,(.L_x_13 - cosine_scores_kernel)
        .other          cosine_scores_kernel,@"STO_CUDA_ENTRY STV_DEFAULT"
cosine_scores_kernel:
.text.cosine_scores_kernel:
        /* <DEDUP_REMOVED lines=8> */
[----:B------:R-:W-:Y:S01]  /*0080*/  IMAD.MOV.U32 R0, RZ, RZ, RZ ;  /* 0x000000ffff007224 */ /* 0x000fe200078e00ff */
[----:B------:R-:W1:Y:S01]  /*0090*/  LDCU.64 UR8, c[0x0][0x358] ;  /* 0x00006b00ff0877ac */ /* 0x000e620008000a00 */
[----:B0-----:R-:W-:-:S13]  /*00a0*/  ISETP.GE.AND P0, PT, R12, UR4, PT ;  /* 0x000000040c007c0c */ /* 0x001fda000bf06270 */
[----:B-1----:R-:W-:Y:S05]  /*00b0*/  @P0 BRA `(.L_x_7) ;  /* 0x0000000000380947 */ /* 0x002fea0003800000 */
[----:B------:R-:W0:Y:S01]  /*00c0*/  LDC R14, c[0x0][0x360] ;  /* 0x0000d800ff0e7b82 */ /* 0x000e220000000800 */
[----:B------:R-:W-:Y:S02]  /*00d0*/  HFMA2 R0, -RZ, RZ, 0, 0 ;  /* 0x00000000ff007431 */ /* 0x000fe400000001ff */
[----:B------:R-:W-:-:S05]  /*00e0*/  IMAD.MOV.U32 R11, RZ, RZ, R12 ;  /* 0x000000ffff0b7224 */ /* 0x000fca00078e000c */
[----:B------:R-:W1:Y:S08]  /*00f0*/  LDC.64 R6, c[0x0][0x380] ;  /* 0x0000e000ff067b82 */ /* 0x000e700000000a00 */
[----:B------:R-:W2:Y:S02]  /*0100*/  LDC.64 R8, c[0x0][0x388] ;  /* 0x0000e200ff087b82 */ /* 0x000ea40000000a00 */
.L_x_8:
[----:B------:R-:W-:Y:S02]  /*0110*/  IMAD R3, R10, UR4, R11 ;  /* 0x000000040a037c24 */ /* 0x000fe4000f8e020b */
[----:B--2---:R-:W-:-:S04]  /*0120*/  IMAD.WIDE R4, R11, 0x4, R8 ;  /* 0x000000040b047825 */ /* 0x004fc800078e0208 */
[----:B-1----:R-:W-:Y:S02]  /*0130*/  IMAD.WIDE R2, R3, 0x4, R6 ;  /* 0x0000000403027825 */ /* 0x002fe400078e0206 */
[----:B------:R-:W2:Y:S04]  /*0140*/  LDG.E.CONSTANT R4, desc[UR8][R4.64] ;  /* 0x0000000804047981 */ /* 0x000ea8000c1e9900 */
[----:B------:R-:W2:Y:S01]  /*0150*/  LDG.E.CONSTANT R3, desc[UR8][R2.64] ;  /* 0x0000000802037981 */ /* 0x000ea2000c1e9900 */
[----:B0-----:R-:W-:-:S04]  /*0160*/  IADD3 R11, PT, PT, R14, R11, RZ ;  /* 0x0000000b0e0b7210 */ /* 0x001fc80007ffe0ff */
[----:B------:R-:W-:Y:S01]  /*0170*/  ISETP.GE.AND P0, PT, R11, UR4, PT ;  /* 0x000000040b007c0c */ /* 0x000fe2000bf06270 */
[----:B--2---:R-:W-:-:S12]  /*0180*/  FFMA R0, R3, R4, R0 ;  /* 0x0000000403007223 */ /* 0x004fd80000000000 */
[----:B------:R-:W-:Y:S05]  /*0190*/  @!P0 BRA `(.L_x_8) ;  /* 0xfffffffc00dc8947 */ /* 0x000fea000383ffff */
.L_x_7:
[----:B------:R-:W-:Y:S05]  /*01a0*/  BSYNC.RECONVERGENT B0 ;  /* 0x0000000000007941 */ /* 0x000fea0003800200 */
.L_x_6:
        /* <DEDUP_REMOVED lines=11> */
.L_x_10:
        /* <DEDUP_REMOVED lines=11> */
.L_x_9:
[----:B------:R-:W-:Y:S05]  /*0310*/  @P0 EXIT ;  /* 0x000000000000094d */ /* 0x000fea0003800000 */
[----:B------:R-:W1:Y:S01]  /*0320*/  S2UR UR5, SR_CgaCtaId ;  /* 0x00000000000579c3 */ /* 0x000e620000008800 */
[----:B------:R-:W-:-:S07]  /*0330*/  UMOV UR4, 0x400 ;  /* 0x0000040000047882 */ /* 0x000fce0000000000 */
[----:B0-----:R-:W0:Y:S01]  /*0340*/  LDC.64 R2, c[0x0][0x390] ;  /* 0x0000e400ff027b82 */ /* 0x001e220000000a00 */
[----:B-1----:R-:W-:Y:S01]  /*0350*/  ULEA UR4, UR5, UR4, 0x18 ;  /* 0x0000000405047291 */ /* 0x002fe2000f8ec0ff */
[----:B0-----:R-:W-:-:S08]  /*0360*/  IMAD.WIDE.U32 R2, R10, 0x4, R2 ;  /* 0x000000040a027825 */ /* 0x001fd000078e0002 */
[----:B------:R-:W0:Y:S04]  /*0370*/  LDS R5, [UR4] ;  /* 0x00000004ff057984 */ /* 0x000e280008000800 */
[----:B0-----:R-:W-:Y:S01]  /*0380*/  STG.E desc[UR8][R2.64], R5 ;  /* 0x0000000502007986 */ /* 0x001fe2000c101908 */
[----:B------:R-:W-:Y:S05]  /*0390*/  EXIT ;  /* 0x000000000000794d */ /* 0x000fea0003800000 */
.L_x_11:
        /* <DEDUP_REMOVED lines=14> */
.L_x_13:


//--------------------- .nv.shared.l2_scores_kernel --------------------------
	.section	.nv.shared.l2_scores_kernel,"aw",@nobits
	.sectionflags	@""
	.align	4
.nv.shared.l2_scores_kernel:
	.zero		2048


//--------------------- .nv.shared.reserved.0     --------------------------
	.section	.nv.shared.reserved.0,"aw",@nobits
	.weak		__nv_reservedSMEM_offset_0_alias
	.size		__nv_reservedSMEM_offset_0_alias, 0, 64
	.other		__nv_reservedSMEM_offset_0_alias,@"STO_CUDA_RESERVED_SHARED STV_DEFAULT"
__nv_reservedSMEM_offset_0_alias:
	.zero		0
	.zero		64


//--------------------- .nv.shared.cosine_scores_kernel --------------------------
	.section	.nv.shared.cosine_scores_kernel,"aw",@nobits
	.sectionflags	@""
	.align	4
.nv.shared.cosine_scores_kernel:
	.zero		2048


//--------------------- .nv.constant0.l2_scores_kernel --------------------------
	.section	.nv.constant0.l2_scores_kernel,"a",@progbits
	.sectionflags	@""
	.align	4
.nv.constant0.l2_scores_kernel:
	.zero		928


//--------------------- .nv.constant0.cosine_scores_kernel --------------------------
	.section	.nv.constant0.cosine_scores_kernel,"a",@progbits
	.sectionflags	@""
	.align	4
.nv.constant0.cosine_scores_kernel:
	.zero		928


//--------------------- SYMBOLS --------------------------

	.type		.nv.reservedSmem.offset0,@object
	.size		.nv.reservedSmem.offset0,0x4
	.type		.nv.reservedSmem.cap,@object
	.size		.nv.reservedSmem.cap,0x4
